//
// Generated by NVIDIA NVVM Compiler
//
// Compiler Build ID: CL-36424714
// Cuda compilation tools, release 13.0, V13.0.88
// Based on NVVM 20.0.0
//

.version 9.0
.target sm_100
.address_size 64

	// .globl	_Z14print_from_gpuv
.extern .func  (.param .b32 func_retval0) vprintf
(
	.param .b64 vprintf_param_0,
	.param .b64 vprintf_param_1
)
;
.global .align 1 .b8 $str[34] = {72, 101, 108, 108, 111, 32, 119, 111, 114, 108, 100, 32, 102, 114, 111, 109, 32, 116, 104, 114, 101, 97, 100, 32, 91, 37, 100, 44, 32, 37, 100, 93, 10};

.visible .entry _Z14print_from_gpuv()
{
	.local .align 8 .b8 	__local_depot0[8];
	.reg .b64 	%SP;
	.reg .b64 	%SPL;
	.reg .b32 	%r<5>;
	.reg .b64 	%rd<5>;

	mov.u64 	%SPL, __local_depot0;
	cvta.local.u64 	%SP, %SPL;
	add.u64 	%rd1, %SP, 0;
	add.u64 	%rd2, %SPL, 0;
	mov.u32 	%r1, %ctaid.x;
	mov.u32 	%r2, %tid.x;
	st.local.v2.u32 	[%rd2], {%r1, %r2};
	mov.u64 	%rd3, $str;
	cvta.global.u64 	%rd4, %rd3;
	{ // callseq 0, 0
	.param .b64 param0;
	st.param.b64 	[param0], %rd4;
	.param .b64 param1;
	st.param.b64 	[param1], %rd1;
	.param .b32 retval0;
	call.uni (retval0), 
	vprintf, 
	(
	param0, 
	param1
	);
	ld.param.b32 	%r3, [retval0];
	} // callseq 0
	ret;

}


// ===== COMPILED SASS (sm_100) =====

	.target	sm_100

	.elftype	@"ET_EXEC"


//--------------------- .note.nv.tkinfo           --------------------------
	.section	.note.nv.tkinfo,"",@"SHT_NOTE"
	.sectionflags	@"SHF_NOTE_NV_TKINFO"
	.tkinfo
        /*0018*/ 	.word	0x00000002
        /*0030*/ 	.string	""
        /*0030*/ 	.string	"ptxas"
        /*0030*/ 	.string	"Cuda compilation tools, release 13.0, V13.0.88"
        /*0030*/ 	.string	"Build cuda_13.0.r13.0/compiler.36424714_0"
        /*0030*/ 	.string	"-arch sm_100 -m 64 "



//--------------------- .note.nv.cuinfo           --------------------------
	.section	.note.nv.cuinfo,"",@"SHT_NOTE"
	.sectionflags	@"SHF_NOTE_NV_CUINFO"
        /*0018*/ 	.short	0x0002
        /*001a*/ 	.short	0x0064
        /*001c*/ 	.short	0x0082
	.zero		2


//--------------------- .nv.info                  --------------------------
	.section	.nv.info,"",@"SHT_CUDA_INFO"
	.align	4


	//----- nvinfo : EIATTR_REGCOUNT
	.align		4
        /*0000*/ 	.byte	0x04, 0x2f
        /*0002*/ 	.short	(.L_2 - .L_1)
	.align		4
.L_1:
        /*0004*/ 	.word	index@(_Z14print_from_gpuv)
        /*0008*/ 	.word	0x00000018


	//----- nvinfo : EIATTR_FRAME_SIZE
	.align		4
.L_2:
        /*000c*/ 	.byte	0x04, 0x11
        /*000e*/ 	.short	(.L_4 - .L_3)
	.align		4
.L_3:
        /*0010*/ 	.word	index@(_Z14print_from_gpuv)
        /*0014*/ 	.word	0x00000008


	//----- nvinfo : EIATTR_MIN_STACK_SIZE
	.align		4
.L_4:
        /*0018*/ 	.byte	0x04, 0x12
        /*001a*/ 	.short	(.L_6 - .L_5)
	.align		4
.L_5:
        /*001c*/ 	.word	index@(_Z14print_from_gpuv)
        /*0020*/ 	.word	0x00000008
.L_6:


//--------------------- .nv.compat                --------------------------
	.section	.nv.compat,"",@"SHT_CUDA_COMPAT_INFO"
	.align	4
        /*0000*/ 	.byte	0x02, 0x09, 0x00, 0x00, 0x02, 0x02, 0x01, 0x00, 0x02, 0x05, 0x05, 0x00, 0x03, 0x07, 0x01, 0x01
        /*0010*/ 	.byte	0x02, 0x03, 0x00, 0x00, 0x02, 0x06, 0x01, 0x00, 0x04, 0x0b, 0x08, 0x00, 0x09, 0x00, 0x00, 0x00
        /*0020*/ 	.byte	0x00, 0x00, 0x00, 0x00


//--------------------- .nv.info._Z14print_from_gpuv --------------------------
	.section	.nv.info._Z14print_from_gpuv,"",@"SHT_CUDA_INFO"
	.sectionflags	@""
	.align	4


	//----- nvinfo : EIATTR_CUDA_API_VERSION
	.align		4
        /*0000*/ 	.byte	0x04, 0x37
        /*0002*/ 	.short	(.L_8 - .L_7)
.L_7:
        /*0004*/ 	.word	0x00000082


	//----- nvinfo : EIATTR_SPARSE_MMA_MASK
	.align		4
.L_8:
        /*0008*/ 	.byte	0x03, 0x50
        /*000a*/ 	.short	0x0000


	//----- nvinfo : EIATTR_MAXREG_COUNT
	.align		4
        /*000c*/ 	.byte	0x03, 0x1b
        /*000e*/ 	.short	0x00ff


	//----- nvinfo : EIATTR_EXTERNS
	.align		4
        /*0010*/ 	.byte	0x04, 0x0f
        /*0012*/ 	.short	(.L_10 - .L_9)


	//   ....[0]....
	.align		4
.L_9:
        /*0014*/ 	.word	index@(vprintf)


	//----- nvinfo : EIATTR_MERCURY_ISA_VERSION
	.align		4
.L_10:
        /*0018*/ 	.byte	0x03, 0x5f
        /*001a*/ 	.short	0x0101


	//----- nvinfo : EIATTR_VRC_CTA_INIT_COUNT
	.align		4
        /*001c*/ 	.byte	0x02, 0x4a
	.zero		1
	.zero		1


	//----- nvinfo : EIATTR_SYSCALL_OFFSETS
	.align		4
        /*0020*/ 	.byte	0x04, 0x46
        /*0022*/ 	.short	(.L_12 - .L_11)


	//   ....[0]....
.L_11:
        /*0024*/ 	.word	0x000000f0


	//----- nvinfo : EIATTR_EXIT_INSTR_OFFSETS
	.align		4
.L_12:
        /*0028*/ 	.byte	0x04, 0x1c
        /*002a*/ 	.short	(.L_14 - .L_13)


	//   ....[0]....
.L_13:
        /*002c*/ 	.word	0x00000100


	//----- nvinfo : EIATTR_SW_WAR
	.align		4
.L_14:
        /*0030*/ 	.byte	0x04, 0x36
        /*0032*/ 	.short	(.L_16 - .L_15)
.L_15:
        /*0034*/ 	.word	0x00000008
.L_16:


//--------------------- .nv.callgraph             --------------------------
	.section	.nv.callgraph,"",@"SHT_CUDA_CALLGRAPH"
	.align	4
	.sectionentsize	8
	.align		4
        /*0000*/ 	.word	0x00000000
	.align		4
        /*0004*/ 	.word	0xffffffff
	.align		4
        /*0008*/ 	.word	index@(_Z14print_from_gpuv)
	.align		4
        /*000c*/ 	.word	index@(vprintf)
	.align		4
        /*0010*/ 	.word	0x00000000
	.align		4
        /*0014*/ 	.word	0xfffffffe
	.align		4
        /*0018*/ 	.word	0x00000000
	.align		4
        /*001c*/ 	.word	0xfffffffd
	.align		4
        /*0020*/ 	.word	0x00000000
	.align		4
        /*0024*/ 	.word	0xfffffffc


//--------------------- .nv.constant4             --------------------------
	.section	.nv.constant4,"a",@progbits
	.align	8
	.align		8
.nv.constant4:
        /*0000*/ 	.dword	vprintf
	.align		8
        /*0008*/ 	.dword	$str


//--------------------- .text._Z14print_from_gpuv --------------------------
	.section	.text._Z14print_from_gpuv,"ax",@progbits
	.align	128
        .global         _Z14print_from_gpuv
        .type           _Z14print_from_gpuv,@function
        .size           _Z14print_from_gpuv,(.L_x_2 - _Z14print_from_gpuv)
        .other          _Z14print_from_gpuv,@"STO_CUDA_ENTRY STV_DEFAULT"
_Z14print_from_gpuv:
.text._Z14print_from_gpuv:
[----:B------:R-:W0:Y:S01]  /*0000*/  LDC R1, c[0x0][0x37c] ;  /* 0x0000df00ff017b82 */ /* 0x000e220000000800 */
[----:B------:R-:W1:Y:S01]  /*0010*/  S2R R8, SR_CTAID.X ;  /* 0x0000000000087919 */ /* 0x000e620000002500 */
[----:B0-----:R-:W-:Y:S01]  /*0020*/  VIADD R1, R1, 0xfffffff8 ;  /* 0xfffffff801017836 */ /* 0x001fe20000000000 */
[----:B------:R-:W-:Y:S01]  /*0030*/  MOV R0, 0x0 ;  /* 0x0000000000007802 */ /* 0x000fe20000000f00 */
[----:B------:R-:W0:Y:S01]  /*0040*/  LDCU UR4, c[0x0][0x2f8] ;  /* 0x00005f00ff0477ac */ /* 0x000e220008000800 */
[----:B------:R-:W1:Y:S03]  /*0050*/  S2R R9, SR_TID.X ;  /* 0x0000000000097919 */ /* 0x000e660000002100 */
[----:B------:R2:W3:Y:S01]  /*0060*/  LDC.64 R2, c[0x4][R0] ;  /* 0x0100000000027b82 */ /* 0x0004e20000000a00 */
[----:B------:R-:W4:Y:S01]  /*0070*/  LDCU.64 UR6, c[0x4][0x8] ;  /* 0x01000100ff0677ac */ /* 0x000f220008000a00 */
[----:B------:R-:W5:Y:S01]  /*0080*/  LDCU UR5, c[0x0][0x2fc] ;  /* 0x00005f80ff0577ac */ /* 0x000f620008000800 */
[----:B0-----:R-:W-:Y:S01]  /*0090*/  IADD3 R6, P0, PT, R1, UR4, RZ ;  /* 0x0000000401067c10 */ /* 0x001fe2000ff1e0ff */
[----:B----4-:R-:W-:Y:S01]  /*00a0*/  IMAD.U32 R4, RZ, RZ, UR6 ;  /* 0x00000006ff047e24 */ /* 0x010fe2000f8e00ff */
[----:B------:R-:W-:-:S03]  /*00b0*/  MOV R5, UR7 ;  /* 0x0000000700057c02 */ /* 0x000fc60008000f00 */
[----:B-----5:R-:W-:Y:S01]  /*00c0*/  IMAD.X R7, RZ, RZ, UR5, P0 ;  /* 0x00000005ff077e24 */ /* 0x020fe200080e06ff */
[----:B-1----:R2:W-:Y:S07]  /*00d0*/  STL.64 [R1], R8 ;  /* 0x0000000801007387 */ /* 0x0025ee0000100a00 */
[----:B------:R-:W-:-:S07]  /*00e0*/  LEPC R20, `(.L_x_0) ;  /* 0x000000001014794e */ /* 0x000fce0000000000 */
[----:B--23--:R-:W-:Y:S05]  /*00f0*/  CALL.ABS.NOINC R2 ;  /* 0x0000000002007343 */ /* 0x00cfea0003c00000 */
.L_x_0:
[----:B------:R-:W-:Y:S05]  /*0100*/  EXIT ;  /* 0x000000000000794d */ /* 0x000fea0003800000 */
.L_x_1:
[----:B------:R-:W-:-:S00]  /*0110*/  BRA `(.L_x_1) ;  /* 0xfffffffc00fc7947 */ /* 0x000fc0000383ffff */
[----:B------:R-:W-:-:S00]  /*0120*/  NOP ;  /* 0x0000000000007918 */ /* 0x000fc00000000000 */
        /* <DEDUP_REMOVED lines=13> */
.L_x_2:


//--------------------- .nv.global.init           --------------------------
	.section	.nv.global.init,"aw",@progbits
.nv.global.init:
	.type		$str,@object
	.size		$str,(.L_0 - $str)
$str:
        /*0000*/ 	.byte	0x48, 0x65, 0x6c, 0x6c, 0x6f, 0x20, 0x77, 0x6f, 0x72, 0x6c, 0x64, 0x20, 0x66, 0x72, 0x6f, 0x6d
        /*0010*/ 	.byte	0x20, 0x74, 0x68, 0x72, 0x65, 0x61, 0x64, 0x20, 0x5b, 0x25, 0x64, 0x2c, 0x20, 0x25, 0x64, 0x5d
        /*0020*/ 	.byte	0x0a, 0x00
.L_0:


//--------------------- .nv.shared.reserved.0     --------------------------
	.section	.nv.shared.reserved.0,"aw",@nobits
	.weak		__nv_reservedSMEM_offset_0_alias
	.size		__nv_reservedSMEM_offset_0_alias, 0, 64
	.other		__nv_reservedSMEM_offset_0_alias,@"STO_CUDA_RESERVED_SHARED STV_DEFAULT"
__nv_reservedSMEM_offset_0_alias:
	.zero		0
	.zero		64


//--------------------- .nv.constant0._Z14print_from_gpuv --------------------------
	.section	.nv.constant0._Z14print_from_gpuv,"a",@progbits
	.sectionflags	@""
	.align	4
.nv.constant0._Z14print_from_gpuv:
	.zero		896


//--------------------- SYMBOLS --------------------------

	.type		.nv.reservedSmem.offset0,@object
	.size		.nv.reservedSmem.offset0,0x4
	.type		vprintf,@function
